//
// Generated by NVIDIA NVVM Compiler
//
// Compiler Build ID: CL-36424714
// Cuda compilation tools, release 13.0, V13.0.88
// Based on NVVM 20.0.0
//

.version 9.0
.target sm_100
.address_size 64

	// .globl	default_function_kernel

.visible .entry default_function_kernel(
	.param .u64 .ptr .align 1 default_function_kernel_param_0,
	.param .u64 .ptr .align 1 default_function_kernel_param_1
)
.maxntid 26
{
	.reg .b32 	%r<14>;
	.reg .b32 	%f<2>;
	.reg .b64 	%rd<9>;

	ld.param.u64 	%rd1, [default_function_kernel_param_0];
	ld.param.u64 	%rd2, [default_function_kernel_param_1];
	cvta.to.global.u64 	%rd3, %rd1;
	cvta.to.global.u64 	%rd4, %rd2;
	mov.u32 	%r1, %ctaid.x;
	mov.u32 	%r2, %tid.x;
	mad.lo.s32 	%r3, %r1, 26, %r2;
	shr.u32 	%r4, %r3, 4;
	mul.hi.u32 	%r5, %r4, 613566757;
	mul.lo.s32 	%r6, %r5, 112;
	sub.s32 	%r7, %r3, %r6;
	shr.u32 	%r8, %r2, 1;
	mad.lo.s32 	%r9, %r1, 13, %r8;
	shr.u32 	%r10, %r9, 3;
	mul.hi.u32 	%r11, %r10, 613566757;
	mad.lo.s32 	%r12, %r11, -112, %r7;
	add.s32 	%r13, %r12, 1344;
	mul.wide.s32 	%rd5, %r13, 4;
	add.s64 	%rd6, %rd4, %rd5;
	ld.global.nc.f32 	%f1, [%rd6];
	mul.wide.u32 	%rd7, %r3, 4;
	add.s64 	%rd8, %rd3, %rd7;
	st.global.f32 	[%rd8], %f1;
	ret;

}


// ===== COMPILED SASS (sm_100) =====

	.target	sm_100

	.elftype	@"ET_EXEC"


//--------------------- .note.nv.tkinfo           --------------------------
	.section	.note.nv.tkinfo,"",@"SHT_NOTE"
	.sectionflags	@"SHF_NOTE_NV_TKINFO"
	.tkinfo
        /*0018*/ 	.word	0x00000002
        /*0030*/ 	.string	""
        /*0030*/ 	.string	"ptxas"
        /*0030*/ 	.string	"Cuda compilation tools, release 13.0, V13.0.88"
        /*0030*/ 	.string	"Build cuda_13.0.r13.0/compiler.36424714_0"
        /*0030*/ 	.string	"-arch sm_100 -m 64 "



//--------------------- .note.nv.cuinfo           --------------------------
	.section	.note.nv.cuinfo,"",@"SHT_NOTE"
	.sectionflags	@"SHF_NOTE_NV_CUINFO"
        /*0018*/ 	.short	0x0002
        /*001a*/ 	.short	0x0064
        /*001c*/ 	.short	0x0082
	.zero		2


//--------------------- .nv.info                  --------------------------
	.section	.nv.info,"",@"SHT_CUDA_INFO"
	.align	4


	//----- nvinfo : EIATTR_REGCOUNT
	.align		4
        /*0000*/ 	.byte	0x04, 0x2f
        /*0002*/ 	.short	(.L_1 - .L_0)
	.align		4
.L_0:
        /*0004*/ 	.word	index@(default_function_kernel)
        /*0008*/ 	.word	0x0000000a


	//----- nvinfo : EIATTR_FRAME_SIZE
	.align		4
.L_1:
        /*000c*/ 	.byte	0x04, 0x11
        /*000e*/ 	.short	(.L_3 - .L_2)
	.align		4
.L_2:
        /*0010*/ 	.word	index@(default_function_kernel)
        /*0014*/ 	.word	0x00000000


	//----- nvinfo : EIATTR_MIN_STACK_SIZE
	.align		4
.L_3:
        /*0018*/ 	.byte	0x04, 0x12
        /*001a*/ 	.short	(.L_5 - .L_4)
	.align		4
.L_4:
        /*001c*/ 	.word	index@(default_function_kernel)
        /*0020*/ 	.word	0x00000000
.L_5:


//--------------------- .nv.compat                --------------------------
	.section	.nv.compat,"",@"SHT_CUDA_COMPAT_INFO"
	.align	4
        /*0000*/ 	.byte	0x02, 0x09, 0x00, 0x00, 0x02, 0x02, 0x01, 0x00, 0x02, 0x05, 0x05, 0x00, 0x03, 0x07, 0x01, 0x01
        /*0010*/ 	.byte	0x02, 0x03, 0x00, 0x00, 0x02, 0x06, 0x01, 0x00, 0x04, 0x0b, 0x08, 0x00, 0x09, 0x00, 0x00, 0x00
        /*0020*/ 	.byte	0x00, 0x00, 0x00, 0x00


//--------------------- .nv.info.default_function_kernel --------------------------
	.section	.nv.info.default_function_kernel,"",@"SHT_CUDA_INFO"
	.sectionflags	@""
	.align	4


	//----- nvinfo : EIATTR_CUDA_API_VERSION
	.align		4
        /*0000*/ 	.byte	0x04, 0x37
        /*0002*/ 	.short	(.L_7 - .L_6)
.L_6:
        /*0004*/ 	.word	0x00000082


	//----- nvinfo : EIATTR_KPARAM_INFO
	.align		4
.L_7:
        /*0008*/ 	.byte	0x04, 0x17
        /*000a*/ 	.short	(.L_9 - .L_8)
.L_8:
        /*000c*/ 	.word	0x00000000
        /*0010*/ 	.short	0x0001
        /*0012*/ 	.short	0x0008
        /*0014*/ 	.byte	0x00, 0xf5, 0x21, 0x00


	//----- nvinfo : EIATTR_KPARAM_INFO
	.align		4
.L_9:
        /*0018*/ 	.byte	0x04, 0x17
        /*001a*/ 	.short	(.L_11 - .L_10)
.L_10:
        /*001c*/ 	.word	0x00000000
        /*0020*/ 	.short	0x0000
        /*0022*/ 	.short	0x0000
        /*0024*/ 	.byte	0x00, 0xf5, 0x21, 0x00


	//----- nvinfo : EIATTR_SPARSE_MMA_MASK
	.align		4
.L_11:
        /*0028*/ 	.byte	0x03, 0x50
        /*002a*/ 	.short	0x0000


	//----- nvinfo : EIATTR_MAXREG_COUNT
	.align		4
        /*002c*/ 	.byte	0x03, 0x1b
        /*002e*/ 	.short	0x00ff


	//----- nvinfo : EIATTR_MERCURY_ISA_VERSION
	.align		4
        /*0030*/ 	.byte	0x03, 0x5f
        /*0032*/ 	.short	0x0101


	//----- nvinfo : EIATTR_VRC_CTA_INIT_COUNT
	.align		4
        /*0034*/ 	.byte	0x02, 0x4a
	.zero		1
	.zero		1


	//----- nvinfo : EIATTR_EXIT_INSTR_OFFSETS
	.align		4
        /*0038*/ 	.byte	0x04, 0x1c
        /*003a*/ 	.short	(.L_13 - .L_12)


	//   ....[0]....
.L_12:
        /*003c*/ 	.word	0x00000140


	//----- nvinfo : EIATTR_MAX_THREADS
	.align		4
.L_13:
        /*0040*/ 	.byte	0x04, 0x05
        /*0042*/ 	.short	(.L_15 - .L_14)
.L_14:
        /*0044*/ 	.word	0x0000001a
        /*0048*/ 	.word	0x00000001
        /*004c*/ 	.word	0x00000001


	//----- nvinfo : EIATTR_CBANK_PARAM_SIZE
	.align		4
.L_15:
        /*0050*/ 	.byte	0x03, 0x19
        /*0052*/ 	.short	0x0010


	//----- nvinfo : EIATTR_PARAM_CBANK
	.align		4
        /*0054*/ 	.byte	0x04, 0x0a
        /*0056*/ 	.short	(.L_17 - .L_16)
	.align		4
.L_16:
        /*0058*/ 	.word	index@(.nv.constant0.default_function_kernel)
        /*005c*/ 	.short	0x0380
        /*005e*/ 	.short	0x0010


	//----- nvinfo : EIATTR_SW_WAR
	.align		4
.L_17:
        /*0060*/ 	.byte	0x04, 0x36
        /*0062*/ 	.short	(.L_19 - .L_18)
.L_18:
        /*0064*/ 	.word	0x00000008
.L_19:


//--------------------- .nv.callgraph             --------------------------
	.section	.nv.callgraph,"",@"SHT_CUDA_CALLGRAPH"
	.align	4
	.sectionentsize	8
	.align		4
        /*0000*/ 	.word	0x00000000
	.align		4
        /*0004*/ 	.word	0xffffffff
	.align		4
        /*0008*/ 	.word	0x00000000
	.align		4
        /*000c*/ 	.word	0xfffffffe
	.align		4
        /*0010*/ 	.word	0x00000000
	.align		4
        /*0014*/ 	.word	0xfffffffd
	.align		4
        /*0018*/ 	.word	0x00000000
	.align		4
        /*001c*/ 	.word	0xfffffffc


//--------------------- .text.default_function_kernel --------------------------
	.section	.text.default_function_kernel,"ax",@progbits
	.align	128
        .global         default_function_kernel
        .type           default_function_kernel,@function
        .size           default_function_kernel,(.L_x_1 - default_function_kernel)
        .other          default_function_kernel,@"STO_CUDA_ENTRY STV_DEFAULT"
default_function_kernel:
.text.default_function_kernel:
[----:B------:R-:W-:Y:S01]  /*0000*/  LDC R1, c[0x0][0x37c] ;  /* 0x0000df00ff017b82 */ /* 0x000fe20000000800 */
[----:B------:R-:W0:Y:S01]  /*0010*/  S2R R2, SR_TID.X ;  /* 0x0000000000027919 */ /* 0x000e220000002100 */
[----:B------:R-:W1:Y:S01]  /*0020*/  LDCU.64 UR4, c[0x0][0x358] ;  /* 0x00006b00ff0477ac */ /* 0x000e620008000a00 */
[----:B------:R-:W2:Y:S01]  /*0030*/  S2R R3, SR_CTAID.X ;  /* 0x0000000000037919 */ /* 0x000ea20000002500 */
[--C-:B0-----:R-:W-:Y:S01]  /*0040*/  SHF.R.U32.HI R0, RZ, 0x1, R2.reuse ;  /* 0x00000001ff007819 */ /* 0x101fe20000011602 */
[----:B--2---:R-:W-:-:S04]  /*0050*/  IMAD R7, R3, 0x1a, R2 ;  /* 0x0000001a03077824 */ /* 0x004fc800078e0202 */
[----:B------:R-:W-:Y:S02]  /*0060*/  IMAD R4, R3, 0xd, R0 ;  /* 0x0000000d03047824 */ /* 0x000fe400078e0200 */
[----:B------:R-:W0:Y:S01]  /*0070*/  LDC.64 R2, c[0x0][0x388] ;  /* 0x0000e200ff027b82 */ /* 0x000e220000000a00 */
[----:B------:R-:W-:Y:S02]  /*0080*/  SHF.R.U32.HI R0, RZ, 0x4, R7 ;  /* 0x00000004ff007819 */ /* 0x000fe40000011607 */
[----:B------:R-:W-:-:S03]  /*0090*/  SHF.R.U32.HI R4, RZ, 0x3, R4 ;  /* 0x00000003ff047819 */ /* 0x000fc60000011604 */
[----:B------:R-:W-:-:S04]  /*00a0*/  IMAD.HI.U32 R0, R0, 0x24924925, RZ ;  /* 0x2492492500007827 */ /* 0x000fc800078e00ff */
[----:B------:R-:W-:-:S04]  /*00b0*/  IMAD.HI.U32 R5, R4, 0x24924925, RZ ;  /* 0x2492492504057827 */ /* 0x000fc800078e00ff */
[----:B------:R-:W-:-:S04]  /*00c0*/  IMAD R0, R0, -0x70, R7 ;  /* 0xffffff9000007824 */ /* 0x000fc800078e0207 */
[----:B------:R-:W-:-:S05]  /*00d0*/  IMAD R0, R5, -0x70, R0 ;  /* 0xffffff9005007824 */ /* 0x000fca00078e0200 */
[----:B------:R-:W-:-:S05]  /*00e0*/  IADD3 R5, PT, PT, R0, 0x540, RZ ;  /* 0x0000054000057810 */ /* 0x000fca0007ffe0ff */
[----:B0-----:R-:W-:Y:S02]  /*00f0*/  IMAD.WIDE R2, R5, 0x4, R2 ;  /* 0x0000000405027825 */ /* 0x001fe400078e0202 */
[----:B------:R-:W0:Y:S04]  /*0100*/  LDC.64 R4, c[0x0][0x380] ;  /* 0x0000e000ff047b82 */ /* 0x000e280000000a00 */
[----:B-1----:R-:W2:Y:S01]  /*0110*/  LDG.E.CONSTANT R3, desc[UR4][R2.64] ;  /* 0x0000000402037981 */ /* 0x002ea2000c1e9900 */
[----:B0-----:R-:W-:-:S05]  /*0120*/  IMAD.WIDE.U32 R4, R7, 0x4, R4 ;  /* 0x0000000407047825 */ /* 0x001fca00078e0004 */
[----:B--2---:R-:W-:Y:S01]  /*0130*/  STG.E desc[UR4][R4.64], R3 ;  /* 0x0000000304007986 */ /* 0x004fe2000c101904 */
[----:B------:R-:W-:Y:S05]  /*0140*/  EXIT ;  /* 0x000000000000794d */ /* 0x000fea0003800000 */
.L_x_0:
[----:B------:R-:W-:-:S00]  /*0150*/  BRA `(.L_x_0) ;  /* 0xfffffffc00fc7947 */ /* 0x000fc0000383ffff */
[----:B------:R-:W-:-:S00]  /*0160*/  NOP ;  /* 0x0000000000007918 */ /* 0x000fc00000000000 */
        /* <DEDUP_REMOVED lines=9> */
.L_x_1:


//--------------------- .nv.shared.reserved.0     --------------------------
	.section	.nv.shared.reserved.0,"aw",@nobits
	.weak		__nv_reservedSMEM_offset_0_alias
	.size		__nv_reservedSMEM_offset_0_alias, 0, 64
	.other		__nv_reservedSMEM_offset_0_alias,@"STO_CUDA_RESERVED_SHARED STV_DEFAULT"
__nv_reservedSMEM_offset_0_alias:
	.zero		0
	.zero		64


//--------------------- .nv.constant0.default_function_kernel --------------------------
	.section	.nv.constant0.default_function_kernel,"a",@progbits
	.sectionflags	@""
	.align	4
.nv.constant0.default_function_kernel:
	.zero		912


//--------------------- SYMBOLS --------------------------

	.type		.nv.reservedSmem.offset0,@object
	.size		.nv.reservedSmem.offset0,0x4
